//
// Generated by NVIDIA NVVM Compiler
//
// Compiler Build ID: CL-36424714
// Cuda compilation tools, release 13.0, V13.0.88
// Based on NVVM 20.0.0
//

.version 9.0
.target sm_100
.address_size 64

	// .globl	_Z16repeatCharactersPcS_i

.visible .entry _Z16repeatCharactersPcS_i(
	.param .u64 .ptr .align 1 _Z16repeatCharactersPcS_i_param_0,
	.param .u64 .ptr .align 1 _Z16repeatCharactersPcS_i_param_1,
	.param .u32 _Z16repeatCharactersPcS_i_param_2
)
{
	.reg .pred 	%p<8>;
	.reg .b16 	%rs<7>;
	.reg .b32 	%r<23>;
	.reg .b64 	%rd<19>;

	ld.param.u64 	%rd9, [_Z16repeatCharactersPcS_i_param_0];
	ld.param.u64 	%rd10, [_Z16repeatCharactersPcS_i_param_1];
	ld.param.u32 	%r13, [_Z16repeatCharactersPcS_i_param_2];
	cvta.to.global.u64 	%rd1, %rd10;
	mov.u32 	%r14, %tid.x;
	mov.u32 	%r15, %ctaid.x;
	mov.u32 	%r16, %ntid.x;
	mad.lo.s32 	%r1, %r15, %r16, %r14;
	setp.ge.s32 	%p1, %r1, %r13;
	setp.lt.s32 	%p2, %r1, 0;
	or.pred  	%p3, %p1, %p2;
	@%p3 bra 	$L__BB0_7;
	cvta.to.global.u64 	%rd11, %rd9;
	cvt.u64.u32 	%rd12, %r1;
	add.s64 	%rd2, %rd11, %rd12;
	add.s32 	%r2, %r1, 1;
	mad.lo.s32 	%r3, %r1, %r1, %r1;
	and.b32  	%r4, %r2, 3;
	setp.lt.u32 	%p4, %r1, 3;
	mov.b32 	%r21, 0;
	@%p4 bra 	$L__BB0_4;
	and.b32  	%r21, %r2, 2147483644;
	ld.global.u8 	%rs6, [%rd2];
	neg.s32 	%r20, %r21;
	cvt.u64.u32 	%rd13, %r3;
	shr.u64 	%rd14, %rd13, 1;
	add.s64 	%rd15, %rd14, %rd1;
	add.s64 	%rd17, %rd15, 1;
$L__BB0_3:
	st.global.u8 	[%rd17+-1], %rs6;
	ld.global.u8 	%rs5, [%rd2];
	st.global.u8 	[%rd17], %rs5;
	st.global.u8 	[%rd17+1], %rs5;
	ld.global.u8 	%rs6, [%rd2];
	st.global.u8 	[%rd17+2], %rs6;
	add.s32 	%r20, %r20, 4;
	add.s64 	%rd17, %rd17, 4;
	setp.ne.s32 	%p5, %r20, 0;
	@%p5 bra 	$L__BB0_3;
$L__BB0_4:
	setp.eq.s32 	%p6, %r4, 0;
	@%p6 bra 	$L__BB0_7;
	ld.global.u8 	%rs4, [%rd2];
	shr.u32 	%r18, %r3, 1;
	add.s32 	%r19, %r21, %r18;
	cvt.u64.u32 	%rd16, %r19;
	add.s64 	%rd18, %rd1, %rd16;
	neg.s32 	%r22, %r4;
$L__BB0_6:
	.pragma "nounroll";
	st.global.u8 	[%rd18], %rs4;
	add.s64 	%rd18, %rd18, 1;
	add.s32 	%r22, %r22, 1;
	setp.ne.s32 	%p7, %r22, 0;
	@%p7 bra 	$L__BB0_6;
$L__BB0_7:
	ret;

}


// ===== COMPILED SASS (sm_100) =====

	.target	sm_100

	.elftype	@"ET_EXEC"


//--------------------- .note.nv.tkinfo           --------------------------
	.section	.note.nv.tkinfo,"",@"SHT_NOTE"
	.sectionflags	@"SHF_NOTE_NV_TKINFO"
	.tkinfo
        /*0018*/ 	.word	0x00000002
        /*0030*/ 	.string	""
        /*0030*/ 	.string	"ptxas"
        /*0030*/ 	.string	"Cuda compilation tools, release 13.0, V13.0.88"
        /*0030*/ 	.string	"Build cuda_13.0.r13.0/compiler.36424714_0"
        /*0030*/ 	.string	"-arch sm_100 -m 64 "



//--------------------- .note.nv.cuinfo           --------------------------
	.section	.note.nv.cuinfo,"",@"SHT_NOTE"
	.sectionflags	@"SHF_NOTE_NV_CUINFO"
        /*0018*/ 	.short	0x0002
        /*001a*/ 	.short	0x0064
        /*001c*/ 	.short	0x0082
	.zero		2


//--------------------- .nv.info                  --------------------------
	.section	.nv.info,"",@"SHT_CUDA_INFO"
	.align	4


	//----- nvinfo : EIATTR_REGCOUNT
	.align		4
        /*0000*/ 	.byte	0x04, 0x2f
        /*0002*/ 	.short	(.L_1 - .L_0)
	.align		4
.L_0:
        /*0004*/ 	.word	index@(_Z16repeatCharactersPcS_i)
        /*0008*/ 	.word	0x00000016


	//----- nvinfo : EIATTR_FRAME_SIZE
	.align		4
.L_1:
        /*000c*/ 	.byte	0x04, 0x11
        /*000e*/ 	.short	(.L_3 - .L_2)
	.align		4
.L_2:
        /*0010*/ 	.word	index@(_Z16repeatCharactersPcS_i)
        /*0014*/ 	.word	0x00000000


	//----- nvinfo : EIATTR_MIN_STACK_SIZE
	.align		4
.L_3:
        /*0018*/ 	.byte	0x04, 0x12
        /*001a*/ 	.short	(.L_5 - .L_4)
	.align		4
.L_4:
        /*001c*/ 	.word	index@(_Z16repeatCharactersPcS_i)
        /*0020*/ 	.word	0x00000000
.L_5:


//--------------------- .nv.compat                --------------------------
	.section	.nv.compat,"",@"SHT_CUDA_COMPAT_INFO"
	.align	4
        /*0000*/ 	.byte	0x02, 0x09, 0x00, 0x00, 0x02, 0x02, 0x01, 0x00, 0x02, 0x05, 0x05, 0x00, 0x03, 0x07, 0x01, 0x01
        /*0010*/ 	.byte	0x02, 0x03, 0x00, 0x00, 0x02, 0x06, 0x01, 0x00, 0x04, 0x0b, 0x08, 0x00, 0x09, 0x00, 0x00, 0x00
        /*0020*/ 	.byte	0x00, 0x00, 0x00, 0x00


//--------------------- .nv.info._Z16repeatCharactersPcS_i --------------------------
	.section	.nv.info._Z16repeatCharactersPcS_i,"",@"SHT_CUDA_INFO"
	.sectionflags	@""
	.align	4


	//----- nvinfo : EIATTR_CUDA_API_VERSION
	.align		4
        /*0000*/ 	.byte	0x04, 0x37
        /*0002*/ 	.short	(.L_7 - .L_6)
.L_6:
        /*0004*/ 	.word	0x00000082


	//----- nvinfo : EIATTR_KPARAM_INFO
	.align		4
.L_7:
        /*0008*/ 	.byte	0x04, 0x17
        /*000a*/ 	.short	(.L_9 - .L_8)
.L_8:
        /*000c*/ 	.word	0x00000000
        /*0010*/ 	.short	0x0002
        /*0012*/ 	.short	0x0010
        /*0014*/ 	.byte	0x00, 0xf0, 0x11, 0x00


	//----- nvinfo : EIATTR_KPARAM_INFO
	.align		4
.L_9:
        /*0018*/ 	.byte	0x04, 0x17
        /*001a*/ 	.short	(.L_11 - .L_10)
.L_10:
        /*001c*/ 	.word	0x00000000
        /*0020*/ 	.short	0x0001
        /*0022*/ 	.short	0x0008
        /*0024*/ 	.byte	0x00, 0xf5, 0x21, 0x00


	//----- nvinfo : EIATTR_KPARAM_INFO
	.align		4
.L_11:
        /*0028*/ 	.byte	0x04, 0x17
        /*002a*/ 	.short	(.L_13 - .L_12)
.L_12:
        /*002c*/ 	.word	0x00000000
        /*0030*/ 	.short	0x0000
        /*0032*/ 	.short	0x0000
        /*0034*/ 	.byte	0x00, 0xf5, 0x21, 0x00


	//----- nvinfo : EIATTR_SPARSE_MMA_MASK
	.align		4
.L_13:
        /*0038*/ 	.byte	0x03, 0x50
        /*003a*/ 	.short	0x0000


	//----- nvinfo : EIATTR_MAXREG_COUNT
	.align		4
        /*003c*/ 	.byte	0x03, 0x1b
        /*003e*/ 	.short	0x00ff


	//----- nvinfo : EIATTR_MERCURY_ISA_VERSION
	.align		4
        /*0040*/ 	.byte	0x03, 0x5f
        /*0042*/ 	.short	0x0101


	//----- nvinfo : EIATTR_VRC_CTA_INIT_COUNT
	.align		4
        /*0044*/ 	.byte	0x02, 0x4a
	.zero		1
	.zero		1


	//----- nvinfo : EIATTR_EXIT_INSTR_OFFSETS
	.align		4
        /*0048*/ 	.byte	0x04, 0x1c
        /*004a*/ 	.short	(.L_15 - .L_14)


	//   ....[0]....
.L_14:
        /*004c*/ 	.word	0x00000080


	//   ....[1]....
        /*0050*/ 	.word	0x000006f0


	//   ....[2]....
        /*0054*/ 	.word	0x000007e0


	//----- nvinfo : EIATTR_CRS_STACK_SIZE
	.align		4
.L_15:
        /*0058*/ 	.byte	0x04, 0x1e
        /*005a*/ 	.short	(.L_17 - .L_16)
.L_16:
        /*005c*/ 	.word	0x00000000


	//----- nvinfo : EIATTR_CBANK_PARAM_SIZE
	.align		4
.L_17:
        /*0060*/ 	.byte	0x03, 0x19
        /*0062*/ 	.short	0x0014


	//----- nvinfo : EIATTR_PARAM_CBANK
	.align		4
        /*0064*/ 	.byte	0x04, 0x0a
        /*0066*/ 	.short	(.L_19 - .L_18)
	.align		4
.L_18:
        /*0068*/ 	.word	index@(.nv.constant0._Z16repeatCharactersPcS_i)
        /*006c*/ 	.short	0x0380
        /*006e*/ 	.short	0x0014


	//----- nvinfo : EIATTR_SW_WAR
	.align		4
.L_19:
        /*0070*/ 	.byte	0x04, 0x36
        /*0072*/ 	.short	(.L_21 - .L_20)
.L_20:
        /*0074*/ 	.word	0x00000008
.L_21:


//--------------------- .nv.callgraph             --------------------------
	.section	.nv.callgraph,"",@"SHT_CUDA_CALLGRAPH"
	.align	4
	.sectionentsize	8
	.align		4
        /*0000*/ 	.word	0x00000000
	.align		4
        /*0004*/ 	.word	0xffffffff
	.align		4
        /*0008*/ 	.word	0x00000000
	.align		4
        /*000c*/ 	.word	0xfffffffe
	.align		4
        /*0010*/ 	.word	0x00000000
	.align		4
        /*0014*/ 	.word	0xfffffffd
	.align		4
        /*0018*/ 	.word	0x00000000
	.align		4
        /*001c*/ 	.word	0xfffffffc


//--------------------- .text._Z16repeatCharactersPcS_i --------------------------
	.section	.text._Z16repeatCharactersPcS_i,"ax",@progbits
	.align	128
        .global         _Z16repeatCharactersPcS_i
        .type           _Z16repeatCharactersPcS_i,@function
        .size           _Z16repeatCharactersPcS_i,(.L_x_11 - _Z16repeatCharactersPcS_i)
        .other          _Z16repeatCharactersPcS_i,@"STO_CUDA_ENTRY STV_DEFAULT"
_Z16repeatCharactersPcS_i:
.text._Z16repeatCharactersPcS_i:
[----:B------:R-:W-:Y:S01]  /*0000*/  LDC R1, c[0x0][0x37c] ;  /* 0x0000df00ff017b82 */ /* 0x000fe20000000800 */
[----:B------:R-:W0:Y:S07]  /*0010*/  S2R R6, SR_TID.X ;  /* 0x0000000000067919 */ /* 0x000e2e0000002100 */
[----:B------:R-:W0:Y:S01]  /*0020*/  S2UR UR4, SR_CTAID.X ;  /* 0x00000000000479c3 */ /* 0x000e220000002500 */
[----:B------:R-:W1:Y:S07]  /*0030*/  LDCU UR5, c[0x0][0x390] ;  /* 0x00007200ff0577ac */ /* 0x000e6e0008000800 */
[----:B------:R-:W0:Y:S02]  /*0040*/  LDC R3, c[0x0][0x360] ;  /* 0x0000d800ff037b82 */ /* 0x000e240000000800 */
[----:B0-----:R-:W-:-:S05]  /*0050*/  IMAD R6, R3, UR4, R6 ;  /* 0x0000000403067c24 */ /* 0x001fca000f8e0206 */
[----:B------:R-:W-:-:S04]  /*0060*/  ISETP.GE.AND P0, PT, R6, RZ, PT ;  /* 0x000000ff0600720c */ /* 0x000fc80003f06270 */
[----:B-1----:R-:W-:-:S13]  /*0070*/  ISETP.GE.OR P0, PT, R6, UR5, !P0 ;  /* 0x0000000506007c0c */ /* 0x002fda000c706670 */
[----:B------:R-:W-:Y:S05]  /*0080*/  @P0 EXIT ;  /* 0x000000000000094d */ /* 0x000fea0003800000 */
[----:B------:R-:W0:Y:S01]  /*0090*/  LDCU.64 UR6, c[0x0][0x380] ;  /* 0x00007000ff0677ac */ /* 0x000e220008000a00 */
[C---:B------:R-:W-:Y:S01]  /*00a0*/  ISETP.GE.U32.AND P0, PT, R6.reuse, 0x3, PT ;  /* 0x000000030600780c */ /* 0x040fe20003f06070 */
[----:B------:R-:W-:Y:S01]  /*00b0*/  VIADD R4, R6, 0x1 ;  /* 0x0000000106047836 */ /* 0x000fe20000000000 */
[----:B------:R-:W-:Y:S01]  /*00c0*/  BSSY.RECONVERGENT B1, `(.L_x_0) ;  /* 0x0000060000017945 */ /* 0x000fe20003800200 */
[----:B------:R-:W1:Y:S01]  /*00d0*/  LDCU.64 UR4, c[0x0][0x358] ;  /* 0x00006b00ff0477ac */ /* 0x000e620008000a00 */
[----:B------:R-:W-:Y:S02]  /*00e0*/  IMAD.MOV.U32 R7, RZ, RZ, RZ ;  /* 0x000000ffff077224 */ /* 0x000fe400078e00ff */
[----:B------:R-:W-:Y:S02]  /*00f0*/  LOP3.LUT R0, R4, 0x3, RZ, 0xc0, !PT ;  /* 0x0000000304007812 */ /* 0x000fe400078ec0ff */
[C---:B0-----:R-:W-:Y:S01]  /*0100*/  IADD3 R2, P1, PT, R6.reuse, UR6, RZ ;  /* 0x0000000606027c10 */ /* 0x041fe2000ff3e0ff */
[----:B------:R-:W-:-:S04]  /*0110*/  IMAD R6, R6, R6, R6 ;  /* 0x0000000606067224 */ /* 0x000fc800078e0206 */
[----:B------:R-:W-:Y:S01]  /*0120*/  IMAD.X R3, RZ, RZ, UR7, P1 ;  /* 0x00000007ff037e24 */ /* 0x000fe200088e06ff */
[----:B-1----:R-:W-:Y:S07]  /*0130*/  @!P0 BRA `(.L_x_1) ;  /* 0x0000000400608947 */ /* 0x002fee0003800000 */
[----:B------:R0:W5:Y:S01]  /*0140*/  LDG.E.U8 R9, desc[UR4][R2.64] ;  /* 0x0000000402097981 */ /* 0x000162000c1e1100 */
[----:B------:R-:W1:Y:S01]  /*0150*/  LDCU.64 UR6, c[0x0][0x388] ;  /* 0x00007100ff0677ac */ /* 0x000e620008000a00 */
[----:B------:R-:W-:Y:S01]  /*0160*/  LOP3.LUT R7, R4, 0x7ffffffc, RZ, 0xc0, !PT ;  /* 0x7ffffffc04077812 */ /* 0x000fe200078ec0ff */
[----:B------:R-:W-:Y:S01]  /*0170*/  BSSY.RELIABLE B0, `(.L_x_2) ;  /* 0x0000047000007945 */ /* 0x000fe20003800100 */
[----:B------:R-:W-:-:S03]  /*0180*/  SHF.R.U64 R4, R6, 0x1, RZ ;  /* 0x0000000106047819 */ /* 0x000fc600000012ff */
[----:B------:R-:W-:-:S05]  /*0190*/  IMAD.MOV R8, RZ, RZ, -R7 ;  /* 0x000000ffff087224 */ /* 0x000fca00078e0a07 */
[----:B------:R-:W-:Y:S02]  /*01a0*/  ISETP.GE.AND P0, PT, R8, RZ, PT ;  /* 0x000000ff0800720c */ /* 0x000fe40003f06270 */
[----:B-1----:R-:W-:-:S05]  /*01b0*/  IADD3.X R4, P1, PT, R4, UR6, RZ, PT, !PT ;  /* 0x0000000604047c10 */ /* 0x002fca000bf3e4ff */
[----:B------:R-:W-:-:S06]  /*01c0*/  IMAD.X R5, RZ, RZ, UR7, P1 ;  /* 0x00000007ff057e24 */ /* 0x000fcc00088e06ff */
[----:B0-----:R-:W-:Y:S05]  /*01d0*/  @P0 BRA `(.L_x_3) ;  /* 0x0000000400000947 */ /* 0x001fea0003800000 */
[----:B------:R-:W-:Y:S01]  /*01e0*/  IMAD.MOV R10, RZ, RZ, -R8 ;  /* 0x000000ffff0a7224 */ /* 0x000fe200078e0a08 */
[----:B------:R-:W-:Y:S01]  /*01f0*/  BSSY.RECONVERGENT B2, `(.L_x_4) ;  /* 0x0000024000027945 */ /* 0x000fe20003800200 */
[----:B------:R-:W-:-:S03]  /*0200*/  PLOP3.LUT P0, PT, PT, PT, PT, 0x80, 0x8 ;  /* 0x000000000008781c */ /* 0x000fc60003f0f070 */
[----:B------:R-:W-:-:S13]  /*0210*/  ISETP.GT.AND P1, PT, R10, 0xc, PT ;  /* 0x0000000c0a00780c */ /* 0x000fda0003f24270 */
[----:B------:R-:W-:Y:S05]  /*0220*/  @!P1 BRA `(.L_x_5) ;  /* 0x0000000000809947 */ /* 0x000fea0003800000 */
[----:B------:R-:W-:-:S13]  /*0230*/  PLOP3.LUT P0, PT, PT, PT, PT, 0x8, 0x80 ;  /* 0x000000000080781c */ /* 0x000fda0003f0e170 */
.L_x_6:
[----:B-----5:R-:W-:Y:S04]  /*0240*/  STG.E.U8 desc[UR4][R4.64+-0x1], R9 ;  /* 0xffffff0904007986 */ /* 0x020fe8000c101104 */
[----:B------:R-:W2:Y:S04]  /*0250*/  LDG.E.U8 R11, desc[UR4][R2.64] ;  /* 0x00000004020b7981 */ /* 0x000ea8000c1e1100 */
[----:B--2---:R-:W-:Y:S04]  /*0260*/  STG.E.U8 desc[UR4][R4.64], R11 ;  /* 0x0000000b04007986 */ /* 0x004fe8000c101104 */
[----:B------:R0:W-:Y:S04]  /*0270*/  STG.E.U8 desc[UR4][R4.64+0x1], R11 ;  /* 0x0000010b04007986 */ /* 0x0001e8000c101104 */
[----:B------:R-:W2:Y:S04]  /*0280*/  LDG.E.U8 R13, desc[UR4][R2.64] ;  /* 0x00000004020d7981 */ /* 0x000ea8000c1e1100 */
[----:B--2---:R-:W-:Y:S04]  /*0290*/  STG.E.U8 desc[UR4][R4.64+0x2], R13 ;  /* 0x0000020d04007986 */ /* 0x004fe8000c101104 */
[----:B------:R1:W-:Y:S04]  /*02a0*/  STG.E.U8 desc[UR4][R4.64+0x3], R13 ;  /* 0x0000030d04007986 */ /* 0x0003e8000c101104 */
[----:B------:R-:W2:Y:S04]  /*02b0*/  LDG.E.U8 R15, desc[UR4][R2.64] ;  /* 0x00000004020f7981 */ /* 0x000ea8000c1e1100 */
[----:B--2---:R-:W-:Y:S04]  /*02c0*/  STG.E.U8 desc[UR4][R4.64+0x4], R15 ;  /* 0x0000040f04007986 */ /* 0x004fe8000c101104 */
[----:B------:R2:W-:Y:S04]  /*02d0*/  STG.E.U8 desc[UR4][R4.64+0x5], R15 ;  /* 0x0000050f04007986 */ /* 0x0005e8000c101104 */
[----:B------:R-:W3:Y:S04]  /*02e0*/  LDG.E.U8 R17, desc[UR4][R2.64] ;  /* 0x0000000402117981 */ /* 0x000ee8000c1e1100 */
[----:B---3--:R-:W-:Y:S04]  /*02f0*/  STG.E.U8 desc[UR4][R4.64+0x6], R17 ;  /* 0x0000061104007986 */ /* 0x008fe8000c101104 */
[----:B------:R-:W-:Y:S04]  /*0300*/  STG.E.U8 desc[UR4][R4.64+0x7], R17 ;  /* 0x0000071104007986 */ /* 0x000fe8000c101104 */
[----:B------:R-:W3:Y:S04]  /*0310*/  LDG.E.U8 R19, desc[UR4][R2.64] ;  /* 0x0000000402137981 */ /* 0x000ee8000c1e1100 */
[----:B---3--:R-:W-:Y:S04]  /*0320*/  STG.E.U8 desc[UR4][R4.64+0x8], R19 ;  /* 0x0000081304007986 */ /* 0x008fe8000c101104 */
[----:B------:R-:W-:Y:S04]  /*0330*/  STG.E.U8 desc[UR4][R4.64+0x9], R19 ;  /* 0x0000091304007986 */ /* 0x000fe8000c101104 */
[----:B0-----:R-:W3:Y:S04]  /*0340*/  LDG.E.U8 R11, desc[UR4][R2.64] ;  /* 0x00000004020b7981 */ /* 0x001ee8000c1e1100 */
[----:B---3--:R-:W-:Y:S04]  /*0350*/  STG.E.U8 desc[UR4][R4.64+0xa], R11 ;  /* 0x00000a0b04007986 */ /* 0x008fe8000c101104 */
[----:B------:R-:W-:Y:S04]  /*0360*/  STG.E.U8 desc[UR4][R4.64+0xb], R11 ;  /* 0x00000b0b04007986 */ /* 0x000fe8000c101104 */
[----:B-1----:R-:W3:Y:S01]  /*0370*/  LDG.E.U8 R13, desc[UR4][R2.64] ;  /* 0x00000004020d7981 */ /* 0x002ee2000c1e1100 */
[----:B------:R-:W-:-:S05]  /*0380*/  VIADD R8, R8, 0x10 ;  /* 0x0000001008087836 */ /* 0x000fca0000000000 */
[----:B------:R-:W-:Y:S01]  /*0390*/  ISETP.GE.AND P1, PT, R8, -0xc, PT ;  /* 0xfffffff40800780c */ /* 0x000fe20003f26270 */
[----:B---3--:R-:W-:Y:S04]  /*03a0*/  STG.E.U8 desc[UR4][R4.64+0xc], R13 ;  /* 0x00000c0d04007986 */ /* 0x008fe8000c101104 */
[----:B------:R-:W-:Y:S04]  /*03b0*/  STG.E.U8 desc[UR4][R4.64+0xd], R13 ;  /* 0x00000d0d04007986 */ /* 0x000fe8000c101104 */
[----:B------:R-:W3:Y:S01]  /*03c0*/  LDG.E.U8 R9, desc[UR4][R2.64] ;  /* 0x0000000402097981 */ /* 0x000ee2000c1e1100 */
[----:B------:R-:W-:-:S05]  /*03d0*/  IADD3 R10, P2, PT, R4, 0x10, RZ ;  /* 0x00000010040a7810 */ /* 0x000fca0007f5e0ff */
[----:B--2---:R-:W-:Y:S01]  /*03e0*/  IMAD.X R15, RZ, RZ, R5, P2 ;  /* 0x000000ffff0f7224 */ /* 0x004fe200010e0605 */
[----:B---3--:R0:W-:Y:S02]  /*03f0*/  STG.E.U8 desc[UR4][R4.64+0xe], R9 ;  /* 0x00000e0904007986 */ /* 0x0081e4000c101104 */
[----:B0-----:R-:W-:Y:S02]  /*0400*/  IMAD.MOV.U32 R4, RZ, RZ, R10 ;  /* 0x000000ffff047224 */ /* 0x001fe400078e000a */
[----:B------:R-:W-:Y:S01]  /*0410*/  IMAD.MOV.U32 R5, RZ, RZ, R15 ;  /* 0x000000ffff057224 */ /* 0x000fe200078e000f */
[----:B------:R-:W-:Y:S06]  /*0420*/  @!P1 BRA `(.L_x_6) ;  /* 0xfffffffc00849947 */ /* 0x000fec000383ffff */
.L_x_5:
[----:B------:R-:W-:Y:S05]  /*0430*/  BSYNC.RECONVERGENT B2 ;  /* 0x0000000000027941 */ /* 0x000fea0003800200 */
.L_x_4:
[----:B------:R-:W-:Y:S01]  /*0440*/  IMAD.MOV R10, RZ, RZ, -R8 ;  /* 0x000000ffff0a7224 */ /* 0x000fe200078e0a08 */
[----:B------:R-:W-:Y:S04]  /*0450*/  BSSY.RECONVERGENT B2, `(.L_x_7) ;  /* 0x0000015000027945 */ /* 0x000fe80003800200 */
[----:B------:R-:W-:-:S13]  /*0460*/  ISETP.GT.AND P1, PT, R10, 0x4, PT ;  /* 0x000000040a00780c */ /* 0x000fda0003f24270 */
[----:B------:R-:W-:Y:S05]  /*0470*/  @!P1 BRA `(.L_x_8) ;  /* 0x0000000000489947 */ /* 0x000fea0003800000 */
[----:B-----5:R0:W-:Y:S04]  /*0480*/  STG.E.U8 desc[UR4][R4.64+-0x1], R9 ;  /* 0xffffff0904007986 */ /* 0x0201e8000c101104 */
[----:B------:R-:W2:Y:S04]  /*0490*/  LDG.E.U8 R11, desc[UR4][R2.64] ;  /* 0x00000004020b7981 */ /* 0x000ea8000c1e1100 */
[----:B--2---:R-:W-:Y:S04]  /*04a0*/  STG.E.U8 desc[UR4][R4.64], R11 ;  /* 0x0000000b04007986 */ /* 0x004fe8000c101104 */
[----:B------:R1:W-:Y:S04]  /*04b0*/  STG.E.U8 desc[UR4][R4.64+0x1], R11 ;  /* 0x0000010b04007986 */ /* 0x0003e8000c101104 */
[----:B------:R-:W2:Y:S04]  /*04c0*/  LDG.E.U8 R13, desc[UR4][R2.64] ;  /* 0x00000004020d7981 */ /* 0x000ea8000c1e1100 */
[----:B--2---:R-:W-:Y:S04]  /*04d0*/  STG.E.U8 desc[UR4][R4.64+0x2], R13 ;  /* 0x0000020d04007986 */ /* 0x004fe8000c101104 */
[----:B------:R-:W-:Y:S04]  /*04e0*/  STG.E.U8 desc[UR4][R4.64+0x3], R13 ;  /* 0x0000030d04007986 */ /* 0x000fe8000c101104 */
[----:B------:R-:W2:Y:S01]  /*04f0*/  LDG.E.U8 R15, desc[UR4][R2.64] ;  /* 0x00000004020f7981 */ /* 0x000ea2000c1e1100 */
[----:B------:R-:W-:-:S03]  /*0500*/  IADD3 R10, P1, PT, R4, 0x8, RZ ;  /* 0x00000008040a7810 */ /* 0x000fc60007f3e0ff */
[----:B--2---:R-:W-:Y:S04]  /*0510*/  STG.E.U8 desc[UR4][R4.64+0x4], R15 ;  /* 0x0000040f04007986 */ /* 0x004fe8000c101104 */
[----:B------:R-:W-:Y:S04]  /*0520*/  STG.E.U8 desc[UR4][R4.64+0x5], R15 ;  /* 0x0000050f04007986 */ /* 0x000fe8000c101104 */
[----:B0-----:R-:W2:Y:S01]  /*0530*/  LDG.E.U8 R9, desc[UR4][R2.64] ;  /* 0x0000000402097981 */ /* 0x001ea2000c1e1100 */
[----:B-1----:R-:W-:Y:S01]  /*0540*/  IMAD.X R11, RZ, RZ, R5, P1 ;  /* 0x000000ffff0b7224 */ /* 0x002fe200008e0605 */
[----:B------:R-:W-:-:S02]  /*0550*/  PLOP3.LUT P0, PT, PT, PT, PT, 0x8, 0x80 ;  /* 0x000000000080781c */ /* 0x000fc40003f0e170 */
[----:B------:R-:W-:Y:S01]  /*0560*/  IADD3 R8, PT, PT, R8, 0x8, RZ ;  /* 0x0000000808087810 */ /* 0x000fe20007ffe0ff */
[----:B--2---:R0:W-:Y:S02]  /*0570*/  STG.E.U8 desc[UR4][R4.64+0x6], R9 ;  /* 0x0000060904007986 */ /* 0x0041e4000c101104 */
[----:B0-----:R-:W-:Y:S02]  /*0580*/  IMAD.MOV.U32 R4, RZ, RZ, R10 ;  /* 0x000000ffff047224 */ /* 0x001fe400078e000a */
[----:B------:R-:W-:-:S07]  /*0590*/  IMAD.MOV.U32 R5, RZ, RZ, R11 ;  /* 0x000000ffff057224 */ /* 0x000fce00078e000b */
.L_x_8:
[----:B------:R-:W-:Y:S05]  /*05a0*/  BSYNC.RECONVERGENT B2 ;  /* 0x0000000000027941 */ /* 0x000fea0003800200 */
.L_x_7:
[----:B------:R-:W-:-:S13]  /*05b0*/  ISETP.NE.OR P0, PT, R8, RZ, P0 ;  /* 0x000000ff0800720c */ /* 0x000fda0000705670 */
[----:B------:R-:W-:Y:S05]  /*05c0*/  @!P0 BREAK.RELIABLE B0 ;  /* 0x0000000000008942 */ /* 0x000fea0003800100 */
[----:B------:R-:W-:Y:S05]  /*05d0*/  @!P0 BRA `(.L_x_1) ;  /* 0x0000000000388947 */ /* 0x000fea0003800000 */
.L_x_3:
[----:B------:R-:W-:Y:S05]  /*05e0*/  BSYNC.RELIABLE B0 ;  /* 0x0000000000007941 */ /* 0x000fea0003800100 */
.L_x_2:
[----:B-----5:R0:W-:Y:S04]  /*05f0*/  STG.E.U8 desc[UR4][R4.64+-0x1], R9 ;  /* 0xffffff0904007986 */ /* 0x0201e8000c101104 */
[----:B------:R-:W2:Y:S01]  /*0600*/  LDG.E.U8 R11, desc[UR4][R2.64] ;  /* 0x00000004020b7981 */ /* 0x000ea2000c1e1100 */
[----:B------:R-:W-:-:S05]  /*0610*/  VIADD R8, R8, 0x4 ;  /* 0x0000000408087836 */ /* 0x000fca0000000000 */
[----:B------:R-:W-:Y:S01]  /*0620*/  ISETP.NE.AND P0, PT, R8, RZ, PT ;  /* 0x000000ff0800720c */ /* 0x000fe20003f05270 */
[----:B--2---:R-:W-:Y:S04]  /*0630*/  STG.E.U8 desc[UR4][R4.64], R11 ;  /* 0x0000000b04007986 */ /* 0x004fe8000c101104 */
[----:B------:R-:W-:Y:S04]  /*0640*/  STG.E.U8 desc[UR4][R4.64+0x1], R11 ;  /* 0x0000010b04007986 */ /* 0x000fe8000c101104 */
[----:B0-----:R-:W2:Y:S01]  /*0650*/  LDG.E.U8 R9, desc[UR4][R2.64] ;  /* 0x0000000402097981 */ /* 0x001ea2000c1e1100 */
[----:B------:R-:W-:-:S05]  /*0660*/  IADD3 R10, P1, PT, R4, 0x4, RZ ;  /* 0x00000004040a7810 */ /* 0x000fca0007f3e0ff */
[----:B------:R-:W-:Y:S01]  /*0670*/  IMAD.X R13, RZ, RZ, R5, P1 ;  /* 0x000000ffff0d7224 */ /* 0x000fe200008e0605 */
[----:B--2---:R0:W-:Y:S02]  /*0680*/  STG.E.U8 desc[UR4][R4.64+0x2], R9 ;  /* 0x0000020904007986 */ /* 0x0041e4000c101104 */
[----:B0-----:R-:W-:Y:S02]  /*0690*/  IMAD.MOV.U32 R4, RZ, RZ, R10 ;  /* 0x000000ffff047224 */ /* 0x001fe400078e000a */
[----:B------:R-:W-:Y:S01]  /*06a0*/  IMAD.MOV.U32 R5, RZ, RZ, R13 ;  /* 0x000000ffff057224 */ /* 0x000fe200078e000d */
[----:B------:R-:W-:Y:S06]  /*06b0*/  @P0 BRA `(.L_x_2) ;  /* 0xfffffffc00cc0947 */ /* 0x000fec000383ffff */
.L_x_1:
[----:B------:R-:W-:Y:S05]  /*06c0*/  BSYNC.RECONVERGENT B1 ;  /* 0x0000000000017941 */ /* 0x000fea0003800200 */
.L_x_0:
[----:B------:R-:W-:Y:S05]  /*06d0*/  WARPSYNC.ALL ;  /* 0x0000000000007948 */ /* 0x000fea0003800000 */
[----:B------:R-:W-:-:S13]  /*06e0*/  ISETP.NE.AND P0, PT, R0, RZ, PT ;  /* 0x000000ff0000720c */ /* 0x000fda0003f05270 */
[----:B------:R-:W-:Y:S05]  /*06f0*/  @!P0 EXIT ;  /* 0x000000000000894d */ /* 0x000fea0003800000 */
[----:B------:R0:W5:Y:S01]  /*0700*/  LDG.E.U8 R5, desc[UR4][R2.64] ;  /* 0x0000000402057981 */ /* 0x000162000c1e1100 */
[----:B------:R-:W1:Y:S01]  /*0710*/  LDCU.64 UR6, c[0x0][0x388] ;  /* 0x00007100ff0677ac */ /* 0x000e620008000a00 */
[----:B------:R-:W-:Y:S02]  /*0720*/  LEA.HI R6, R6, R7, RZ, 0x1f ;  /* 0x0000000706067211 */ /* 0x000fe400078ff8ff */
[----:B------:R-:W-:Y:S02]  /*0730*/  IADD3 R0, PT, PT, -R0, RZ, RZ ;  /* 0x000000ff00007210 */ /* 0x000fe40007ffe1ff */
[----:B-1----:R-:W-:-:S05]  /*0740*/  IADD3 R6, P0, PT, R6, UR6, RZ ;  /* 0x0000000606067c10 */ /* 0x002fca000ff1e0ff */
[----:B0-----:R-:W-:-:S08]  /*0750*/  IMAD.X R7, RZ, RZ, UR7, P0 ;  /* 0x00000007ff077e24 */ /* 0x001fd000080e06ff */
.L_x_9:
[----:B------:R-:W-:Y:S01]  /*0760*/  IMAD.MOV.U32 R2, RZ, RZ, R6 ;  /* 0x000000ffff027224 */ /* 0x000fe200078e0006 */
[----:B------:R-:W-:Y:S01]  /*0770*/  IADD3 R6, P1, PT, R6, 0x1, RZ ;  /* 0x0000000106067810 */ /* 0x000fe20007f3e0ff */
[--C-:B------:R-:W-:Y:S02]  /*0780*/  IMAD.MOV.U32 R3, RZ, RZ, R7.reuse ;  /* 0x000000ffff037224 */ /* 0x100fe400078e0007 */
[----:B------:R-:W-:Y:S02]  /*0790*/  VIADD R0, R0, 0x1 ;  /* 0x0000000100007836 */ /* 0x000fe40000000000 */
[----:B------:R-:W-:Y:S01]  /*07a0*/  IMAD.X R7, RZ, RZ, R7, P1 ;  /* 0x000000ffff077224 */ /* 0x000fe200008e0607 */
[----:B-----5:R0:W-:Y:S02]  /*07b0*/  STG.E.U8 desc[UR4][R2.64], R5 ;  /* 0x0000000502007986 */ /* 0x0201e4000c101104 */
[----:B------:R-:W-:-:S13]  /*07c0*/  ISETP.NE.AND P0, PT, R0, RZ, PT ;  /* 0x000000ff0000720c */ /* 0x000fda0003f05270 */
[----:B0-----:R-:W-:Y:S05]  /*07d0*/  @P0 BRA `(.L_x_9) ;  /* 0xfffffffc00e00947 */ /* 0x001fea000383ffff */
[----:B------:R-:W-:Y:S05]  /*07e0*/  EXIT ;  /* 0x000000000000794d */ /* 0x000fea0003800000 */
.L_x_10:
[----:B------:R-:W-:-:S00]  /*07f0*/  BRA `(.L_x_10) ;  /* 0xfffffffc00fc7947 */ /* 0x000fc0000383ffff */
[----:B------:R-:W-:-:S00]  /*0800*/  NOP ;  /* 0x0000000000007918 */ /* 0x000fc00000000000 */
[----:B------:R-:W-:-:S00]  /*0810*/  NOP ;  /* 0x0000000000007918 */ /* 0x000fc00000000000 */
[----:B------:R-:W-:-:S00]  /*0820*/  NOP ;  /* 0x0000000000007918 */ /* 0x000fc00000000000 */
[----:B------:R-:W-:-:S00]  /*0830*/  NOP ;  /* 0x0000000000007918 */ /* 0x000fc00000000000 */
[----:B------:R-:W-:-:S00]  /*0840*/  NOP ;  /* 0x0000000000007918 */ /* 0x000fc00000000000 */
[----:B------:R-:W-:-:S00]  /*0850*/  NOP ;  /* 0x0000000000007918 */ /* 0x000fc00000000000 */
[----:B------:R-:W-:-:S00]  /*0860*/  NOP ;  /* 0x0000000000007918 */ /* 0x000fc00000000000 */
[----:B------:R-:W-:-:S00]  /*0870*/  NOP ;  /* 0x0000000000007918 */ /* 0x000fc00000000000 */
.L_x_11:


//--------------------- .nv.shared.reserved.0     --------------------------
	.section	.nv.shared.reserved.0,"aw",@nobits
	.weak		__nv_reservedSMEM_offset_0_alias
	.size		__nv_reservedSMEM_offset_0_alias, 0, 64
	.other		__nv_reservedSMEM_offset_0_alias,@"STO_CUDA_RESERVED_SHARED STV_DEFAULT"
__nv_reservedSMEM_offset_0_alias:
	.zero		0
	.zero		64


//--------------------- .nv.constant0._Z16repeatCharactersPcS_i --------------------------
	.section	.nv.constant0._Z16repeatCharactersPcS_i,"a",@progbits
	.sectionflags	@""
	.align	4
.nv.constant0._Z16repeatCharactersPcS_i:
	.zero		916


//--------------------- SYMBOLS --------------------------

	.type		.nv.reservedSmem.offset0,@object
	.size		.nv.reservedSmem.offset0,0x4
